.version 6.5
.target sm_61
.address_size 64

.entry dp4a(
	.param .u64 input,
	.param .u64 output
)
{
	.reg .u64 	    in_addr;
    .reg .u64 	    out_addr;
    .reg .b32 	    temp0;
    .reg .b32 	    temp1;
    .reg .b32 	    temp2;

	ld.param.u64 	in_addr, [input];
    ld.param.u64 	out_addr, [output];

    ld.b32          temp0, [in_addr];
    ld.b32          temp1, [in_addr+4];
    ld.b32          temp2, [in_addr+8];
	dp4a.s32.s32	temp0, temp0, temp1, temp2;
    st.b32          [out_addr], temp0;
	ret;
}


// ===== COMPILED SASS (sm_100) =====

	.target	sm_100

	.elftype	@"ET_EXEC"


//--------------------- .note.nv.tkinfo           --------------------------
	.section	.note.nv.tkinfo,"",@"SHT_NOTE"
	.sectionflags	@"SHF_NOTE_NV_TKINFO"
	.tkinfo
        /*0018*/ 	.word	0x00000002
        /*0030*/ 	.string	""
        /*0030*/ 	.string	"ptxas"
        /*0030*/ 	.string	"Cuda compilation tools, release 13.0, V13.0.88"
        /*0030*/ 	.string	"Build cuda_13.0.r13.0/compiler.36424714_0"
        /*0030*/ 	.string	"-arch sm_100 "



//--------------------- .note.nv.cuinfo           --------------------------
	.section	.note.nv.cuinfo,"",@"SHT_NOTE"
	.sectionflags	@"SHF_NOTE_NV_CUINFO"
        /*0018*/ 	.short	0x0002
        /*001a*/ 	.short	0x003d
        /*001c*/ 	.short	0x0082
	.zero		2


//--------------------- .nv.info                  --------------------------
	.section	.nv.info,"",@"SHT_CUDA_INFO"
	.align	4


	//----- nvinfo : EIATTR_REGCOUNT
	.align		4
        /*0000*/ 	.byte	0x04, 0x2f
        /*0002*/ 	.short	(.L_1 - .L_0)
	.align		4
.L_0:
        /*0004*/ 	.word	index@(dp4a)
        /*0008*/ 	.word	0x0000000a


	//----- nvinfo : EIATTR_FRAME_SIZE
	.align		4
.L_1:
        /*000c*/ 	.byte	0x04, 0x11
        /*000e*/ 	.short	(.L_3 - .L_2)
	.align		4
.L_2:
        /*0010*/ 	.word	index@(dp4a)
        /*0014*/ 	.word	0x00000000


	//----- nvinfo : EIATTR_MIN_STACK_SIZE
	.align		4
.L_3:
        /*0018*/ 	.byte	0x04, 0x12
        /*001a*/ 	.short	(.L_5 - .L_4)
	.align		4
.L_4:
        /*001c*/ 	.word	index@(dp4a)
        /*0020*/ 	.word	0x00000000
.L_5:


//--------------------- .nv.compat                --------------------------
	.section	.nv.compat,"",@"SHT_CUDA_COMPAT_INFO"
	.align	4
        /*0000*/ 	.byte	0x02, 0x09, 0x00, 0x00, 0x02, 0x02, 0x01, 0x00, 0x02, 0x05, 0x05, 0x00, 0x03, 0x07, 0x01, 0x01
        /*0010*/ 	.byte	0x02, 0x03, 0x00, 0x00, 0x02, 0x06, 0x01, 0x00, 0x04, 0x0b, 0x08, 0x00, 0x09, 0x00, 0x00, 0x00
        /*0020*/ 	.byte	0x00, 0x00, 0x00, 0x00


//--------------------- .nv.info.dp4a             --------------------------
	.section	.nv.info.dp4a,"",@"SHT_CUDA_INFO"
	.sectionflags	@""
	.align	4


	//----- nvinfo : EIATTR_CUDA_API_VERSION
	.align		4
        /*0000*/ 	.byte	0x04, 0x37
        /*0002*/ 	.short	(.L_7 - .L_6)
.L_6:
        /*0004*/ 	.word	0x00000082


	//----- nvinfo : EIATTR_KPARAM_INFO
	.align		4
.L_7:
        /*0008*/ 	.byte	0x04, 0x17
        /*000a*/ 	.short	(.L_9 - .L_8)
.L_8:
        /*000c*/ 	.word	0x00000000
        /*0010*/ 	.short	0x0001
        /*0012*/ 	.short	0x0008
        /*0014*/ 	.byte	0x00, 0xf0, 0x21, 0x00


	//----- nvinfo : EIATTR_KPARAM_INFO
	.align		4
.L_9:
        /*0018*/ 	.byte	0x04, 0x17
        /*001a*/ 	.short	(.L_11 - .L_10)
.L_10:
        /*001c*/ 	.word	0x00000000
        /*0020*/ 	.short	0x0000
        /*0022*/ 	.short	0x0000
        /*0024*/ 	.byte	0x00, 0xf0, 0x21, 0x00


	//----- nvinfo : EIATTR_SPARSE_MMA_MASK
	.align		4
.L_11:
        /*0028*/ 	.byte	0x03, 0x50
        /*002a*/ 	.short	0x0000


	//----- nvinfo : EIATTR_MAXREG_COUNT
	.align		4
        /*002c*/ 	.byte	0x03, 0x1b
        /*002e*/ 	.short	0x00ff


	//----- nvinfo : EIATTR_MERCURY_ISA_VERSION
	.align		4
        /*0030*/ 	.byte	0x03, 0x5f
        /*0032*/ 	.short	0x0101


	//----- nvinfo : EIATTR_VRC_CTA_INIT_COUNT
	.align		4
        /*0034*/ 	.byte	0x02, 0x4a
	.zero		1
	.zero		1


	//----- nvinfo : EIATTR_EXIT_INSTR_OFFSETS
	.align		4
        /*0038*/ 	.byte	0x04, 0x1c
        /*003a*/ 	.short	(.L_13 - .L_12)


	//   ....[0]....
.L_12:
        /*003c*/ 	.word	0x00000090


	//----- nvinfo : EIATTR_CBANK_PARAM_SIZE
	.align		4
.L_13:
        /*0040*/ 	.byte	0x03, 0x19
        /*0042*/ 	.short	0x0010


	//----- nvinfo : EIATTR_PARAM_CBANK
	.align		4
        /*0044*/ 	.byte	0x04, 0x0a
        /*0046*/ 	.short	(.L_15 - .L_14)
	.align		4
.L_14:
        /*0048*/ 	.word	index@(.nv.constant0.dp4a)
        /*004c*/ 	.short	0x0380
        /*004e*/ 	.short	0x0010


	//----- nvinfo : EIATTR_SW_WAR
	.align		4
.L_15:
        /*0050*/ 	.byte	0x04, 0x36
        /*0052*/ 	.short	(.L_17 - .L_16)
.L_16:
        /*0054*/ 	.word	0x00000008
.L_17:


//--------------------- .nv.callgraph             --------------------------
	.section	.nv.callgraph,"",@"SHT_CUDA_CALLGRAPH"
	.align	4
	.sectionentsize	8
	.align		4
        /*0000*/ 	.word	0x00000000
	.align		4
        /*0004*/ 	.word	0xffffffff
	.align		4
        /*0008*/ 	.word	0x00000000
	.align		4
        /*000c*/ 	.word	0xfffffffe
	.align		4
        /*0010*/ 	.word	0x00000000
	.align		4
        /*0014*/ 	.word	0xfffffffd
	.align		4
        /*0018*/ 	.word	0x00000000
	.align		4
        /*001c*/ 	.word	0xfffffffc


//--------------------- .text.dp4a                --------------------------
	.section	.text.dp4a,"ax",@progbits
	.align	128
.text.dp4a:
        .type           dp4a,@function
        .size           dp4a,(.L_x_1 - dp4a)
        .other          dp4a,@"STO_CUDA_ENTRY STV_DEFAULT"
dp4a:
[----:B------:R-:W-:Y:S08]  /*0000*/  LDC R1, c[0x0][0x37c] ;  /* 0x0000df00ff017b82 */ /* 0x000ff00000000800 */
[----:B------:R-:W0:Y:S01]  /*0010*/  LDC.64 R2, c[0x0][0x380] ;  /* 0x0000e000ff027b82 */ /* 0x000e220000000a00 */
[----:B------:R-:W0:Y:S02]  /*0020*/  LDCU.64 UR4, c[0x0][0x358] ;  /* 0x00006b00ff0477ac */ /* 0x000e240008000a00 */
[----:B0-----:R-:W2:Y:S04]  /*0030*/  LD.E R0, desc[UR4][R2.64] ;  /* 0x0000000402007980 */ /* 0x001ea8000c101900 */
[----:B------:R-:W2:Y:S04]  /*0040*/  LD.E R7, desc[UR4][R2.64+0x4] ;  /* 0x0000040402077980 */ /* 0x000ea8000c101900 */
[----:B------:R-:W2:Y:S01]  /*0050*/  LD.E R6, desc[UR4][R2.64+0x8] ;  /* 0x0000080402067980 */ /* 0x000ea2000c101900 */
[----:B------:R-:W0:Y:S01]  /*0060*/  LDC.64 R4, c[0x0][0x388] ;  /* 0x0000e200ff047b82 */ /* 0x000e220000000a00 */
[----:B--2---:R-:W-:-:S05]  /*0070*/  IDP.4A.S8.S8 R7, R0, R7, R6 ;  /* 0x0000000700077226 */ /* 0x004fca0000000606 */
[----:B0-----:R-:W-:Y:S01]  /*0080*/  ST.E desc[UR4][R4.64], R7 ;  /* 0x0000000704007985 */ /* 0x001fe2000c101904 */
[----:B------:R-:W-:Y:S05]  /*0090*/  EXIT ;  /* 0x000000000000794d */ /* 0x000fea0003800000 */
.L_x_0:
[----:B------:R-:W-:-:S00]  /*00a0*/  BRA `(.L_x_0) ;  /* 0xfffffffc00fc7947 */ /* 0x000fc0000383ffff */
[----:B------:R-:W-:-:S00]  /*00b0*/  NOP ;  /* 0x0000000000007918 */ /* 0x000fc00000000000 */
        /* <DEDUP_REMOVED lines=12> */
.L_x_1:


//--------------------- .nv.shared.reserved.0     --------------------------
	.section	.nv.shared.reserved.0,"aw",@nobits
	.weak		__nv_reservedSMEM_offset_0_alias
	.size		__nv_reservedSMEM_offset_0_alias, 0, 64
	.other		__nv_reservedSMEM_offset_0_alias,@"STO_CUDA_RESERVED_SHARED STV_DEFAULT"
__nv_reservedSMEM_offset_0_alias:
	.zero		0
	.zero		64


//--------------------- .nv.constant0.dp4a        --------------------------
	.section	.nv.constant0.dp4a,"a",@progbits
	.sectionflags	@""
	.align	4
.nv.constant0.dp4a:
	.zero		912


//--------------------- SYMBOLS --------------------------

	.type		.nv.reservedSmem.offset0,@object
	.size		.nv.reservedSmem.offset0,0x4
